//
// Generated by NVIDIA NVVM Compiler
//
// Compiler Build ID: CL-36424714
// Cuda compilation tools, release 13.0, V13.0.88
// Based on NVVM 20.0.0
//

.version 9.0
.target sm_100
.address_size 64

	// .globl	_Z14scalarMultiplyPKfPffi

.visible .entry _Z14scalarMultiplyPKfPffi(
	.param .u64 .ptr .align 1 _Z14scalarMultiplyPKfPffi_param_0,
	.param .u64 .ptr .align 1 _Z14scalarMultiplyPKfPffi_param_1,
	.param .f32 _Z14scalarMultiplyPKfPffi_param_2,
	.param .u32 _Z14scalarMultiplyPKfPffi_param_3
)
{
	.reg .pred 	%p<2>;
	.reg .b32 	%r<6>;
	.reg .b32 	%f<4>;
	.reg .b64 	%rd<8>;

	ld.param.u64 	%rd1, [_Z14scalarMultiplyPKfPffi_param_0];
	ld.param.u64 	%rd2, [_Z14scalarMultiplyPKfPffi_param_1];
	ld.param.f32 	%f1, [_Z14scalarMultiplyPKfPffi_param_2];
	ld.param.u32 	%r2, [_Z14scalarMultiplyPKfPffi_param_3];
	mov.u32 	%r3, %ctaid.x;
	mov.u32 	%r4, %ntid.x;
	mov.u32 	%r5, %tid.x;
	mad.lo.s32 	%r1, %r3, %r4, %r5;
	setp.ge.s32 	%p1, %r1, %r2;
	@%p1 bra 	$L__BB0_2;
	cvta.to.global.u64 	%rd3, %rd1;
	cvta.to.global.u64 	%rd4, %rd2;
	mul.wide.s32 	%rd5, %r1, 4;
	add.s64 	%rd6, %rd3, %rd5;
	ld.global.f32 	%f2, [%rd6];
	mul.f32 	%f3, %f1, %f2;
	add.s64 	%rd7, %rd4, %rd5;
	st.global.f32 	[%rd7], %f3;
$L__BB0_2:
	ret;

}


// ===== COMPILED SASS (sm_100) =====

	.target	sm_100

	.elftype	@"ET_EXEC"


//--------------------- .note.nv.tkinfo           --------------------------
	.section	.note.nv.tkinfo,"",@"SHT_NOTE"
	.sectionflags	@"SHF_NOTE_NV_TKINFO"
	.tkinfo
        /*0018*/ 	.word	0x00000002
        /*0030*/ 	.string	""
        /*0030*/ 	.string	"ptxas"
        /*0030*/ 	.string	"Cuda compilation tools, release 13.0, V13.0.88"
        /*0030*/ 	.string	"Build cuda_13.0.r13.0/compiler.36424714_0"
        /*0030*/ 	.string	"-arch sm_100 -m 64 "



//--------------------- .note.nv.cuinfo           --------------------------
	.section	.note.nv.cuinfo,"",@"SHT_NOTE"
	.sectionflags	@"SHF_NOTE_NV_CUINFO"
        /*0018*/ 	.short	0x0002
        /*001a*/ 	.short	0x0064
        /*001c*/ 	.short	0x0082
	.zero		2


//--------------------- .nv.info                  --------------------------
	.section	.nv.info,"",@"SHT_CUDA_INFO"
	.align	4


	//----- nvinfo : EIATTR_REGCOUNT
	.align		4
        /*0000*/ 	.byte	0x04, 0x2f
        /*0002*/ 	.short	(.L_1 - .L_0)
	.align		4
.L_0:
        /*0004*/ 	.word	index@(_Z14scalarMultiplyPKfPffi)
        /*0008*/ 	.word	0x0000000a


	//----- nvinfo : EIATTR_FRAME_SIZE
	.align		4
.L_1:
        /*000c*/ 	.byte	0x04, 0x11
        /*000e*/ 	.short	(.L_3 - .L_2)
	.align		4
.L_2:
        /*0010*/ 	.word	index@(_Z14scalarMultiplyPKfPffi)
        /*0014*/ 	.word	0x00000000


	//----- nvinfo : EIATTR_MIN_STACK_SIZE
	.align		4
.L_3:
        /*0018*/ 	.byte	0x04, 0x12
        /*001a*/ 	.short	(.L_5 - .L_4)
	.align		4
.L_4:
        /*001c*/ 	.word	index@(_Z14scalarMultiplyPKfPffi)
        /*0020*/ 	.word	0x00000000
.L_5:


//--------------------- .nv.compat                --------------------------
	.section	.nv.compat,"",@"SHT_CUDA_COMPAT_INFO"
	.align	4
        /*0000*/ 	.byte	0x02, 0x09, 0x00, 0x00, 0x02, 0x02, 0x01, 0x00, 0x02, 0x05, 0x05, 0x00, 0x03, 0x07, 0x01, 0x01
        /*0010*/ 	.byte	0x02, 0x03, 0x00, 0x00, 0x02, 0x06, 0x01, 0x00, 0x04, 0x0b, 0x08, 0x00, 0x09, 0x00, 0x00, 0x00
        /*0020*/ 	.byte	0x00, 0x00, 0x00, 0x00


//--------------------- .nv.info._Z14scalarMultiplyPKfPffi --------------------------
	.section	.nv.info._Z14scalarMultiplyPKfPffi,"",@"SHT_CUDA_INFO"
	.sectionflags	@""
	.align	4


	//----- nvinfo : EIATTR_CUDA_API_VERSION
	.align		4
        /*0000*/ 	.byte	0x04, 0x37
        /*0002*/ 	.short	(.L_7 - .L_6)
.L_6:
        /*0004*/ 	.word	0x00000082


	//----- nvinfo : EIATTR_KPARAM_INFO
	.align		4
.L_7:
        /*0008*/ 	.byte	0x04, 0x17
        /*000a*/ 	.short	(.L_9 - .L_8)
.L_8:
        /*000c*/ 	.word	0x00000000
        /*0010*/ 	.short	0x0003
        /*0012*/ 	.short	0x0014
        /*0014*/ 	.byte	0x00, 0xf0, 0x11, 0x00


	//----- nvinfo : EIATTR_KPARAM_INFO
	.align		4
.L_9:
        /*0018*/ 	.byte	0x04, 0x17
        /*001a*/ 	.short	(.L_11 - .L_10)
.L_10:
        /*001c*/ 	.word	0x00000000
        /*0020*/ 	.short	0x0002
        /*0022*/ 	.short	0x0010
        /*0024*/ 	.byte	0x00, 0xf0, 0x11, 0x00


	//----- nvinfo : EIATTR_KPARAM_INFO
	.align		4
.L_11:
        /*0028*/ 	.byte	0x04, 0x17
        /*002a*/ 	.short	(.L_13 - .L_12)
.L_12:
        /*002c*/ 	.word	0x00000000
        /*0030*/ 	.short	0x0001
        /*0032*/ 	.short	0x0008
        /*0034*/ 	.byte	0x00, 0xf5, 0x21, 0x00


	//----- nvinfo : EIATTR_KPARAM_INFO
	.align		4
.L_13:
        /*0038*/ 	.byte	0x04, 0x17
        /*003a*/ 	.short	(.L_15 - .L_14)
.L_14:
        /*003c*/ 	.word	0x00000000
        /*0040*/ 	.short	0x0000
        /*0042*/ 	.short	0x0000
        /*0044*/ 	.byte	0x00, 0xf5, 0x21, 0x00


	//----- nvinfo : EIATTR_SPARSE_MMA_MASK
	.align		4
.L_15:
        /*0048*/ 	.byte	0x03, 0x50
        /*004a*/ 	.short	0x0000


	//----- nvinfo : EIATTR_MAXREG_COUNT
	.align		4
        /*004c*/ 	.byte	0x03, 0x1b
        /*004e*/ 	.short	0x00ff


	//----- nvinfo : EIATTR_MERCURY_ISA_VERSION
	.align		4
        /*0050*/ 	.byte	0x03, 0x5f
        /*0052*/ 	.short	0x0101


	//----- nvinfo : EIATTR_VRC_CTA_INIT_COUNT
	.align		4
        /*0054*/ 	.byte	0x02, 0x4a
	.zero		1
	.zero		1


	//----- nvinfo : EIATTR_EXIT_INSTR_OFFSETS
	.align		4
        /*0058*/ 	.byte	0x04, 0x1c
        /*005a*/ 	.short	(.L_17 - .L_16)


	//   ....[0]....
.L_16:
        /*005c*/ 	.word	0x00000070


	//   ....[1]....
        /*0060*/ 	.word	0x00000110


	//----- nvinfo : EIATTR_CBANK_PARAM_SIZE
	.align		4
.L_17:
        /*0064*/ 	.byte	0x03, 0x19
        /*0066*/ 	.short	0x0018


	//----- nvinfo : EIATTR_PARAM_CBANK
	.align		4
        /*0068*/ 	.byte	0x04, 0x0a
        /*006a*/ 	.short	(.L_19 - .L_18)
	.align		4
.L_18:
        /*006c*/ 	.word	index@(.nv.constant0._Z14scalarMultiplyPKfPffi)
        /*0070*/ 	.short	0x0380
        /*0072*/ 	.short	0x0018


	//----- nvinfo : EIATTR_SW_WAR
	.align		4
.L_19:
        /*0074*/ 	.byte	0x04, 0x36
        /*0076*/ 	.short	(.L_21 - .L_20)
.L_20:
        /*0078*/ 	.word	0x00000008
.L_21:


//--------------------- .nv.callgraph             --------------------------
	.section	.nv.callgraph,"",@"SHT_CUDA_CALLGRAPH"
	.align	4
	.sectionentsize	8
	.align		4
        /*0000*/ 	.word	0x00000000
	.align		4
        /*0004*/ 	.word	0xffffffff
	.align		4
        /*0008*/ 	.word	0x00000000
	.align		4
        /*000c*/ 	.word	0xfffffffe
	.align		4
        /*0010*/ 	.word	0x00000000
	.align		4
        /*0014*/ 	.word	0xfffffffd
	.align		4
        /*0018*/ 	.word	0x00000000
	.align		4
        /*001c*/ 	.word	0xfffffffc


//--------------------- .text._Z14scalarMultiplyPKfPffi --------------------------
	.section	.text._Z14scalarMultiplyPKfPffi,"ax",@progbits
	.align	128
        .global         _Z14scalarMultiplyPKfPffi
        .type           _Z14scalarMultiplyPKfPffi,@function
        .size           _Z14scalarMultiplyPKfPffi,(.L_x_1 - _Z14scalarMultiplyPKfPffi)
        .other          _Z14scalarMultiplyPKfPffi,@"STO_CUDA_ENTRY STV_DEFAULT"
_Z14scalarMultiplyPKfPffi:
.text._Z14scalarMultiplyPKfPffi:
[----:B------:R-:W-:Y:S01]  /*0000*/  LDC R1, c[0x0][0x37c] ;  /* 0x0000df00ff017b82 */ /* 0x000fe20000000800 */
[----:B------:R-:W0:Y:S07]  /*0010*/  S2R R0, SR_TID.X ;  /* 0x0000000000007919 */ /* 0x000e2e0000002100 */
[----:B------:R-:W0:Y:S01]  /*0020*/  S2UR UR4, SR_CTAID.X ;  /* 0x00000000000479c3 */ /* 0x000e220000002500 */
[----:B------:R-:W1:Y:S07]  /*0030*/  LDCU UR5, c[0x0][0x394] ;  /* 0x00007280ff0577ac */ /* 0x000e6e0008000800 */
[----:B------:R-:W0:Y:S02]  /*0040*/  LDC R7, c[0x0][0x360] ;  /* 0x0000d800ff077b82 */ /* 0x000e240000000800 */
[----:B0-----:R-:W-:-:S05]  /*0050*/  IMAD R7, R7, UR4, R0 ;  /* 0x0000000407077c24 */ /* 0x001fca000f8e0200 */
[----:B-1----:R-:W-:-:S13]  /*0060*/  ISETP.GE.AND P0, PT, R7, UR5, PT ;  /* 0x0000000507007c0c */ /* 0x002fda000bf06270 */
[----:B------:R-:W-:Y:S05]  /*0070*/  @P0 EXIT ;  /* 0x000000000000094d */ /* 0x000fea0003800000 */
[----:B------:R-:W0:Y:S01]  /*0080*/  LDC.64 R2, c[0x0][0x380] ;  /* 0x0000e000ff027b82 */ /* 0x000e220000000a00 */
[----:B------:R-:W1:Y:S01]  /*0090*/  LDCU.64 UR4, c[0x0][0x358] ;  /* 0x00006b00ff0477ac */ /* 0x000e620008000a00 */
[----:B------:R-:W2:Y:S06]  /*00a0*/  LDCU UR6, c[0x0][0x390] ;  /* 0x00007200ff0677ac */ /* 0x000eac0008000800 */
[----:B------:R-:W3:Y:S01]  /*00b0*/  LDC.64 R4, c[0x0][0x388] ;  /* 0x0000e200ff047b82 */ /* 0x000ee20000000a00 */
[----:B0-----:R-:W-:-:S06]  /*00c0*/  IMAD.WIDE R2, R7, 0x4, R2 ;  /* 0x0000000407027825 */ /* 0x001fcc00078e0202 */
[----:B-1----:R-:W2:Y:S01]  /*00d0*/  LDG.E R2, desc[UR4][R2.64] ;  /* 0x0000000402027981 */ /* 0x002ea2000c1e1900 */
[----:B---3--:R-:W-:-:S04]  /*00e0*/  IMAD.WIDE R4, R7, 0x4, R4 ;  /* 0x0000000407047825 */ /* 0x008fc800078e0204 */
[----:B--2---:R-:W-:-:S05]  /*00f0*/  FMUL R7, R2, UR6 ;  /* 0x0000000602077c20 */ /* 0x004fca0008400000 */
[----:B------:R-:W-:Y:S01]  /*0100*/  STG.E desc[UR4][R4.64], R7 ;  /* 0x0000000704007986 */ /* 0x000fe2000c101904 */
[----:B------:R-:W-:Y:S05]  /*0110*/  EXIT ;  /* 0x000000000000794d */ /* 0x000fea0003800000 */
.L_x_0:
[----:B------:R-:W-:-:S00]  /*0120*/  BRA `(.L_x_0) ;  /* 0xfffffffc00fc7947 */ /* 0x000fc0000383ffff */
[----:B------:R-:W-:-:S00]  /*0130*/  NOP ;  /* 0x0000000000007918 */ /* 0x000fc00000000000 */
        /* <DEDUP_REMOVED lines=12> */
.L_x_1:


//--------------------- .nv.shared.reserved.0     --------------------------
	.section	.nv.shared.reserved.0,"aw",@nobits
	.weak		__nv_reservedSMEM_offset_0_alias
	.size		__nv_reservedSMEM_offset_0_alias, 0, 64
	.other		__nv_reservedSMEM_offset_0_alias,@"STO_CUDA_RESERVED_SHARED STV_DEFAULT"
__nv_reservedSMEM_offset_0_alias:
	.zero		0
	.zero		64


//--------------------- .nv.constant0._Z14scalarMultiplyPKfPffi --------------------------
	.section	.nv.constant0._Z14scalarMultiplyPKfPffi,"a",@progbits
	.sectionflags	@""
	.align	4
.nv.constant0._Z14scalarMultiplyPKfPffi:
	.zero		920


//--------------------- SYMBOLS --------------------------

	.type		.nv.reservedSmem.offset0,@object
	.size		.nv.reservedSmem.offset0,0x4
